//
// Generated by NVIDIA NVVM Compiler
//
// Compiler Build ID: CL-36424714
// Cuda compilation tools, release 13.0, V13.0.88
// Based on NVVM 20.0.0
//

.version 9.0
.target sm_100
.address_size 64

	// .globl	_Z8get_hashPijPjS0_jj
.extern .func  (.param .b32 func_retval0) vprintf
(
	.param .b64 vprintf_param_0,
	.param .b64 vprintf_param_1
)
;
.global .align 1 .b8 $str[34] = {97, 114, 114, 91, 37, 100, 93, 32, 104, 97, 115, 104, 101, 100, 32, 98, 121, 32, 102, 117, 110, 99, 32, 37, 100, 32, 103, 101, 116, 32, 37, 117, 10};

.visible .entry _Z8get_hashPijPjS0_jj(
	.param .u64 .ptr .align 1 _Z8get_hashPijPjS0_jj_param_0,
	.param .u32 _Z8get_hashPijPjS0_jj_param_1,
	.param .u64 .ptr .align 1 _Z8get_hashPijPjS0_jj_param_2,
	.param .u64 .ptr .align 1 _Z8get_hashPijPjS0_jj_param_3,
	.param .u32 _Z8get_hashPijPjS0_jj_param_4,
	.param .u32 _Z8get_hashPijPjS0_jj_param_5
)
{
	.local .align 8 .b8 	__local_depot0[16];
	.reg .b64 	%SP;
	.reg .b64 	%SPL;
	.reg .pred 	%p<11>;
	.reg .b32 	%r<171>;
	.reg .b64 	%rd<40>;

	mov.u64 	%SPL, __local_depot0;
	cvta.local.u64 	%SP, %SPL;
	ld.param.u64 	%rd11, [_Z8get_hashPijPjS0_jj_param_0];
	ld.param.u32 	%r14, [_Z8get_hashPijPjS0_jj_param_1];
	ld.param.u64 	%rd12, [_Z8get_hashPijPjS0_jj_param_2];
	ld.param.u64 	%rd13, [_Z8get_hashPijPjS0_jj_param_3];
	ld.param.u32 	%r12, [_Z8get_hashPijPjS0_jj_param_4];
	ld.param.u32 	%r13, [_Z8get_hashPijPjS0_jj_param_5];
	cvta.to.global.u64 	%rd1, %rd13;
	cvta.to.global.u64 	%rd2, %rd12;
	add.u64 	%rd14, %SP, 0;
	add.u64 	%rd3, %SPL, 0;
	mov.u32 	%r15, %ntid.x;
	mov.u32 	%r16, %ctaid.x;
	mov.u32 	%r17, %tid.x;
	mad.lo.s32 	%r1, %r15, %r16, %r17;
	setp.ge.u32 	%p1, %r1, %r14;
	@%p1 bra 	$L__BB0_14;
	setp.eq.s32 	%p2, %r12, 0;
	@%p2 bra 	$L__BB0_13;
	cvta.to.global.u64 	%rd15, %rd11;
	mul.wide.u32 	%rd16, %r1, 4;
	add.s64 	%rd4, %rd15, %rd16;
	and.b32  	%r2, %r12, 7;
	setp.lt.u32 	%p3, %r12, 8;
	mov.b32 	%r169, 0;
	@%p3 bra 	$L__BB0_5;
	and.b32  	%r169, %r12, -8;
	add.s64 	%rd39, %rd2, 16;
	add.s64 	%rd38, %rd1, 16;
	mov.b32 	%r167, 0;
	mov.u64 	%rd17, $str;
$L__BB0_4:
	.pragma "nounroll";
	ld.global.u32 	%r20, [%rd4];
	ld.global.u32 	%r21, [%rd39+-16];
	ld.global.u32 	%r22, [%rd38+-16];
	mul.lo.s32 	%r23, %r20, %r20;
	xor.b32  	%r24, %r23, %r21;
	shr.u32 	%r25, %r24, %r22;
	rem.u32 	%r26, %r25, %r13;
	st.local.v2.u32 	[%rd3], {%r1, %r167};
	st.local.u32 	[%rd3+8], %r26;
	cvta.global.u64 	%rd18, %rd17;
	{ // callseq 0, 0
	.param .b64 param0;
	st.param.b64 	[param0], %rd18;
	.param .b64 param1;
	st.param.b64 	[param1], %rd14;
	.param .b32 retval0;
	call.uni (retval0), 
	vprintf, 
	(
	param0, 
	param1
	);
	ld.param.b32 	%r27, [retval0];
	} // callseq 0
	ld.global.u32 	%r29, [%rd4];
	ld.global.u32 	%r30, [%rd39+-12];
	ld.global.u32 	%r31, [%rd38+-12];
	mul.lo.s32 	%r32, %r29, %r29;
	xor.b32  	%r33, %r32, %r30;
	shr.u32 	%r34, %r33, %r31;
	rem.u32 	%r35, %r34, %r13;
	add.s32 	%r36, %r167, 1;
	st.local.v2.u32 	[%rd3], {%r1, %r36};
	st.local.u32 	[%rd3+8], %r35;
	{ // callseq 1, 0
	.param .b64 param0;
	st.param.b64 	[param0], %rd18;
	.param .b64 param1;
	st.param.b64 	[param1], %rd14;
	.param .b32 retval0;
	call.uni (retval0), 
	vprintf, 
	(
	param0, 
	param1
	);
	ld.param.b32 	%r37, [retval0];
	} // callseq 1
	ld.global.u32 	%r39, [%rd4];
	ld.global.u32 	%r40, [%rd39+-8];
	ld.global.u32 	%r41, [%rd38+-8];
	mul.lo.s32 	%r42, %r39, %r39;
	xor.b32  	%r43, %r42, %r40;
	shr.u32 	%r44, %r43, %r41;
	rem.u32 	%r45, %r44, %r13;
	add.s32 	%r46, %r167, 2;
	st.local.v2.u32 	[%rd3], {%r1, %r46};
	st.local.u32 	[%rd3+8], %r45;
	{ // callseq 2, 0
	.param .b64 param0;
	st.param.b64 	[param0], %rd18;
	.param .b64 param1;
	st.param.b64 	[param1], %rd14;
	.param .b32 retval0;
	call.uni (retval0), 
	vprintf, 
	(
	param0, 
	param1
	);
	ld.param.b32 	%r47, [retval0];
	} // callseq 2
	ld.global.u32 	%r49, [%rd4];
	ld.global.u32 	%r50, [%rd39+-4];
	ld.global.u32 	%r51, [%rd38+-4];
	mul.lo.s32 	%r52, %r49, %r49;
	xor.b32  	%r53, %r52, %r50;
	shr.u32 	%r54, %r53, %r51;
	rem.u32 	%r55, %r54, %r13;
	add.s32 	%r56, %r167, 3;
	st.local.v2.u32 	[%rd3], {%r1, %r56};
	st.local.u32 	[%rd3+8], %r55;
	{ // callseq 3, 0
	.param .b64 param0;
	st.param.b64 	[param0], %rd18;
	.param .b64 param1;
	st.param.b64 	[param1], %rd14;
	.param .b32 retval0;
	call.uni (retval0), 
	vprintf, 
	(
	param0, 
	param1
	);
	ld.param.b32 	%r57, [retval0];
	} // callseq 3
	ld.global.u32 	%r59, [%rd4];
	ld.global.u32 	%r60, [%rd39];
	ld.global.u32 	%r61, [%rd38];
	mul.lo.s32 	%r62, %r59, %r59;
	xor.b32  	%r63, %r62, %r60;
	shr.u32 	%r64, %r63, %r61;
	rem.u32 	%r65, %r64, %r13;
	add.s32 	%r66, %r167, 4;
	st.local.v2.u32 	[%rd3], {%r1, %r66};
	st.local.u32 	[%rd3+8], %r65;
	{ // callseq 4, 0
	.param .b64 param0;
	st.param.b64 	[param0], %rd18;
	.param .b64 param1;
	st.param.b64 	[param1], %rd14;
	.param .b32 retval0;
	call.uni (retval0), 
	vprintf, 
	(
	param0, 
	param1
	);
	ld.param.b32 	%r67, [retval0];
	} // callseq 4
	ld.global.u32 	%r69, [%rd4];
	ld.global.u32 	%r70, [%rd39+4];
	ld.global.u32 	%r71, [%rd38+4];
	mul.lo.s32 	%r72, %r69, %r69;
	xor.b32  	%r73, %r72, %r70;
	shr.u32 	%r74, %r73, %r71;
	rem.u32 	%r75, %r74, %r13;
	add.s32 	%r76, %r167, 5;
	st.local.v2.u32 	[%rd3], {%r1, %r76};
	st.local.u32 	[%rd3+8], %r75;
	{ // callseq 5, 0
	.param .b64 param0;
	st.param.b64 	[param0], %rd18;
	.param .b64 param1;
	st.param.b64 	[param1], %rd14;
	.param .b32 retval0;
	call.uni (retval0), 
	vprintf, 
	(
	param0, 
	param1
	);
	ld.param.b32 	%r77, [retval0];
	} // callseq 5
	ld.global.u32 	%r79, [%rd4];
	ld.global.u32 	%r80, [%rd39+8];
	ld.global.u32 	%r81, [%rd38+8];
	mul.lo.s32 	%r82, %r79, %r79;
	xor.b32  	%r83, %r82, %r80;
	shr.u32 	%r84, %r83, %r81;
	rem.u32 	%r85, %r84, %r13;
	add.s32 	%r86, %r167, 6;
	st.local.v2.u32 	[%rd3], {%r1, %r86};
	st.local.u32 	[%rd3+8], %r85;
	{ // callseq 6, 0
	.param .b64 param0;
	st.param.b64 	[param0], %rd18;
	.param .b64 param1;
	st.param.b64 	[param1], %rd14;
	.param .b32 retval0;
	call.uni (retval0), 
	vprintf, 
	(
	param0, 
	param1
	);
	ld.param.b32 	%r87, [retval0];
	} // callseq 6
	ld.global.u32 	%r89, [%rd4];
	ld.global.u32 	%r90, [%rd39+12];
	ld.global.u32 	%r91, [%rd38+12];
	mul.lo.s32 	%r92, %r89, %r89;
	xor.b32  	%r93, %r92, %r90;
	shr.u32 	%r94, %r93, %r91;
	rem.u32 	%r95, %r94, %r13;
	add.s32 	%r96, %r167, 7;
	st.local.v2.u32 	[%rd3], {%r1, %r96};
	st.local.u32 	[%rd3+8], %r95;
	{ // callseq 7, 0
	.param .b64 param0;
	st.param.b64 	[param0], %rd18;
	.param .b64 param1;
	st.param.b64 	[param1], %rd14;
	.param .b32 retval0;
	call.uni (retval0), 
	vprintf, 
	(
	param0, 
	param1
	);
	ld.param.b32 	%r97, [retval0];
	} // callseq 7
	add.s64 	%rd39, %rd39, 32;
	add.s64 	%rd38, %rd38, 32;
	add.s32 	%r167, %r167, 8;
	setp.ne.s32 	%p4, %r167, %r169;
	@%p4 bra 	$L__BB0_4;
$L__BB0_5:
	setp.eq.s32 	%p5, %r2, 0;
	@%p5 bra 	$L__BB0_13;
	and.b32  	%r7, %r12, 3;
	setp.lt.u32 	%p6, %r2, 4;
	@%p6 bra 	$L__BB0_8;
	ld.global.u32 	%r99, [%rd4];
	mul.wide.u32 	%rd20, %r169, 4;
	add.s64 	%rd21, %rd2, %rd20;
	ld.global.u32 	%r100, [%rd21];
	add.s64 	%rd22, %rd1, %rd20;
	ld.global.u32 	%r101, [%rd22];
	mul.lo.s32 	%r102, %r99, %r99;
	xor.b32  	%r103, %r102, %r100;
	shr.u32 	%r104, %r103, %r101;
	rem.u32 	%r105, %r104, %r13;
	st.local.v2.u32 	[%rd3], {%r1, %r169};
	st.local.u32 	[%rd3+8], %r105;
	mov.u64 	%rd23, $str;
	cvta.global.u64 	%rd24, %rd23;
	{ // callseq 8, 0
	.param .b64 param0;
	st.param.b64 	[param0], %rd24;
	.param .b64 param1;
	st.param.b64 	[param1], %rd14;
	.param .b32 retval0;
	call.uni (retval0), 
	vprintf, 
	(
	param0, 
	param1
	);
	ld.param.b32 	%r106, [retval0];
	} // callseq 8
	add.s32 	%r108, %r169, 1;
	ld.global.u32 	%r109, [%rd4];
	ld.global.u32 	%r110, [%rd21+4];
	ld.global.u32 	%r111, [%rd22+4];
	mul.lo.s32 	%r112, %r109, %r109;
	xor.b32  	%r113, %r112, %r110;
	shr.u32 	%r114, %r113, %r111;
	rem.u32 	%r115, %r114, %r13;
	st.local.v2.u32 	[%rd3], {%r1, %r108};
	st.local.u32 	[%rd3+8], %r115;
	{ // callseq 9, 0
	.param .b64 param0;
	st.param.b64 	[param0], %rd24;
	.param .b64 param1;
	st.param.b64 	[param1], %rd14;
	.param .b32 retval0;
	call.uni (retval0), 
	vprintf, 
	(
	param0, 
	param1
	);
	ld.param.b32 	%r116, [retval0];
	} // callseq 9
	add.s32 	%r118, %r169, 2;
	ld.global.u32 	%r119, [%rd4];
	ld.global.u32 	%r120, [%rd21+8];
	ld.global.u32 	%r121, [%rd22+8];
	mul.lo.s32 	%r122, %r119, %r119;
	xor.b32  	%r123, %r122, %r120;
	shr.u32 	%r124, %r123, %r121;
	rem.u32 	%r125, %r124, %r13;
	st.local.v2.u32 	[%rd3], {%r1, %r118};
	st.local.u32 	[%rd3+8], %r125;
	{ // callseq 10, 0
	.param .b64 param0;
	st.param.b64 	[param0], %rd24;
	.param .b64 param1;
	st.param.b64 	[param1], %rd14;
	.param .b32 retval0;
	call.uni (retval0), 
	vprintf, 
	(
	param0, 
	param1
	);
	ld.param.b32 	%r126, [retval0];
	} // callseq 10
	add.s32 	%r128, %r169, 3;
	ld.global.u32 	%r129, [%rd4];
	ld.global.u32 	%r130, [%rd21+12];
	ld.global.u32 	%r131, [%rd22+12];
	mul.lo.s32 	%r132, %r129, %r129;
	xor.b32  	%r133, %r132, %r130;
	shr.u32 	%r134, %r133, %r131;
	rem.u32 	%r135, %r134, %r13;
	st.local.v2.u32 	[%rd3], {%r1, %r128};
	st.local.u32 	[%rd3+8], %r135;
	{ // callseq 11, 0
	.param .b64 param0;
	st.param.b64 	[param0], %rd24;
	.param .b64 param1;
	st.param.b64 	[param1], %rd14;
	.param .b32 retval0;
	call.uni (retval0), 
	vprintf, 
	(
	param0, 
	param1
	);
	ld.param.b32 	%r136, [retval0];
	} // callseq 11
	add.s32 	%r169, %r169, 4;
$L__BB0_8:
	setp.eq.s32 	%p7, %r7, 0;
	@%p7 bra 	$L__BB0_13;
	setp.eq.s32 	%p8, %r7, 1;
	@%p8 bra 	$L__BB0_11;
	ld.global.u32 	%r138, [%rd4];
	mul.wide.u32 	%rd26, %r169, 4;
	add.s64 	%rd27, %rd2, %rd26;
	ld.global.u32 	%r139, [%rd27];
	add.s64 	%rd28, %rd1, %rd26;
	ld.global.u32 	%r140, [%rd28];
	mul.lo.s32 	%r141, %r138, %r138;
	xor.b32  	%r142, %r141, %r139;
	shr.u32 	%r143, %r142, %r140;
	rem.u32 	%r144, %r143, %r13;
	st.local.v2.u32 	[%rd3], {%r1, %r169};
	st.local.u32 	[%rd3+8], %r144;
	mov.u64 	%rd29, $str;
	cvta.global.u64 	%rd30, %rd29;
	{ // callseq 12, 0
	.param .b64 param0;
	st.param.b64 	[param0], %rd30;
	.param .b64 param1;
	st.param.b64 	[param1], %rd14;
	.param .b32 retval0;
	call.uni (retval0), 
	vprintf, 
	(
	param0, 
	param1
	);
	ld.param.b32 	%r145, [retval0];
	} // callseq 12
	add.s32 	%r147, %r169, 1;
	ld.global.u32 	%r148, [%rd4];
	ld.global.u32 	%r149, [%rd27+4];
	ld.global.u32 	%r150, [%rd28+4];
	mul.lo.s32 	%r151, %r148, %r148;
	xor.b32  	%r152, %r151, %r149;
	shr.u32 	%r153, %r152, %r150;
	rem.u32 	%r154, %r153, %r13;
	st.local.v2.u32 	[%rd3], {%r1, %r147};
	st.local.u32 	[%rd3+8], %r154;
	{ // callseq 13, 0
	.param .b64 param0;
	st.param.b64 	[param0], %rd30;
	.param .b64 param1;
	st.param.b64 	[param1], %rd14;
	.param .b32 retval0;
	call.uni (retval0), 
	vprintf, 
	(
	param0, 
	param1
	);
	ld.param.b32 	%r155, [retval0];
	} // callseq 13
	add.s32 	%r169, %r169, 2;
$L__BB0_11:
	and.b32  	%r157, %r12, 1;
	setp.eq.b32 	%p9, %r157, 1;
	not.pred 	%p10, %p9;
	@%p10 bra 	$L__BB0_13;
	ld.global.u32 	%r158, [%rd4];
	mul.wide.u32 	%rd32, %r169, 4;
	add.s64 	%rd33, %rd2, %rd32;
	ld.global.u32 	%r159, [%rd33];
	add.s64 	%rd34, %rd1, %rd32;
	ld.global.u32 	%r160, [%rd34];
	mul.lo.s32 	%r161, %r158, %r158;
	xor.b32  	%r162, %r161, %r159;
	shr.u32 	%r163, %r162, %r160;
	rem.u32 	%r164, %r163, %r13;
	st.local.v2.u32 	[%rd3], {%r1, %r169};
	st.local.u32 	[%rd3+8], %r164;
	mov.u64 	%rd35, $str;
	cvta.global.u64 	%rd36, %rd35;
	{ // callseq 14, 0
	.param .b64 param0;
	st.param.b64 	[param0], %rd36;
	.param .b64 param1;
	st.param.b64 	[param1], %rd14;
	.param .b32 retval0;
	call.uni (retval0), 
	vprintf, 
	(
	param0, 
	param1
	);
	ld.param.b32 	%r165, [retval0];
	} // callseq 14
$L__BB0_13:
	bar.sync 	0;
$L__BB0_14:
	ret;

}


// ===== COMPILED SASS (sm_100) =====

	.target	sm_100

	.elftype	@"ET_EXEC"


//--------------------- .note.nv.tkinfo           --------------------------
	.section	.note.nv.tkinfo,"",@"SHT_NOTE"
	.sectionflags	@"SHF_NOTE_NV_TKINFO"
	.tkinfo
        /*0018*/ 	.word	0x00000002
        /*0030*/ 	.string	""
        /*0030*/ 	.string	"ptxas"
        /*0030*/ 	.string	"Cuda compilation tools, release 13.0, V13.0.88"
        /*0030*/ 	.string	"Build cuda_13.0.r13.0/compiler.36424714_0"
        /*0030*/ 	.string	"-arch sm_100 -m 64 "



//--------------------- .note.nv.cuinfo           --------------------------
	.section	.note.nv.cuinfo,"",@"SHT_NOTE"
	.sectionflags	@"SHF_NOTE_NV_CUINFO"
        /*0018*/ 	.short	0x0002
        /*001a*/ 	.short	0x0064
        /*001c*/ 	.short	0x0082
	.zero		2


//--------------------- .nv.info                  --------------------------
	.section	.nv.info,"",@"SHT_CUDA_INFO"
	.align	4


	//----- nvinfo : EIATTR_REGCOUNT
	.align		4
        /*0000*/ 	.byte	0x04, 0x2f
        /*0002*/ 	.short	(.L_2 - .L_1)
	.align		4
.L_1:
        /*0004*/ 	.word	index@(_Z8get_hashPijPjS0_jj)
        /*0008*/ 	.word	0x00000022


	//----- nvinfo : EIATTR_FRAME_SIZE
	.align		4
.L_2:
        /*000c*/ 	.byte	0x04, 0x11
        /*000e*/ 	.short	(.L_4 - .L_3)
	.align		4
.L_3:
        /*0010*/ 	.word	index@(_Z8get_hashPijPjS0_jj)
        /*0014*/ 	.word	0x00000010


	//----- nvinfo : EIATTR_MIN_STACK_SIZE
	.align		4
.L_4:
        /*0018*/ 	.byte	0x04, 0x12
        /*001a*/ 	.short	(.L_6 - .L_5)
	.align		4
.L_5:
        /*001c*/ 	.word	index@(_Z8get_hashPijPjS0_jj)
        /*0020*/ 	.word	0x00000010
.L_6:


//--------------------- .nv.compat                --------------------------
	.section	.nv.compat,"",@"SHT_CUDA_COMPAT_INFO"
	.align	4
        /*0000*/ 	.byte	0x02, 0x09, 0x00, 0x00, 0x02, 0x02, 0x01, 0x00, 0x02, 0x05, 0x05, 0x00, 0x03, 0x07, 0x01, 0x01
        /*0010*/ 	.byte	0x02, 0x03, 0x00, 0x00, 0x02, 0x06, 0x01, 0x00, 0x04, 0x0b, 0x08, 0x00, 0x09, 0x00, 0x00, 0x00
        /*0020*/ 	.byte	0x00, 0x00, 0x00, 0x00


//--------------------- .nv.info._Z8get_hashPijPjS0_jj --------------------------
	.section	.nv.info._Z8get_hashPijPjS0_jj,"",@"SHT_CUDA_INFO"
	.sectionflags	@""
	.align	4


	//----- nvinfo : EIATTR_CUDA_API_VERSION
	.align		4
        /*0000*/ 	.byte	0x04, 0x37
        /*0002*/ 	.short	(.L_8 - .L_7)
.L_7:
        /*0004*/ 	.word	0x00000082


	//----- nvinfo : EIATTR_KPARAM_INFO
	.align		4
.L_8:
        /*0008*/ 	.byte	0x04, 0x17
        /*000a*/ 	.short	(.L_10 - .L_9)
.L_9:
        /*000c*/ 	.word	0x00000000
        /*0010*/ 	.short	0x0005
        /*0012*/ 	.short	0x0024
        /*0014*/ 	.byte	0x00, 0xf0, 0x11, 0x00


	//----- nvinfo : EIATTR_KPARAM_INFO
	.align		4
.L_10:
        /*0018*/ 	.byte	0x04, 0x17
        /*001a*/ 	.short	(.L_12 - .L_11)
.L_11:
        /*001c*/ 	.word	0x00000000
        /*0020*/ 	.short	0x0004
        /*0022*/ 	.short	0x0020
        /*0024*/ 	.byte	0x00, 0xf0, 0x11, 0x00


	//----- nvinfo : EIATTR_KPARAM_INFO
	.align		4
.L_12:
        /*0028*/ 	.byte	0x04, 0x17
        /*002a*/ 	.short	(.L_14 - .L_13)
.L_13:
        /*002c*/ 	.word	0x00000000
        /*0030*/ 	.short	0x0003
        /*0032*/ 	.short	0x0018
        /*0034*/ 	.byte	0x00, 0xf5, 0x21, 0x00


	//----- nvinfo : EIATTR_KPARAM_INFO
	.align		4
.L_14:
        /*0038*/ 	.byte	0x04, 0x17
        /*003a*/ 	.short	(.L_16 - .L_15)
.L_15:
        /*003c*/ 	.word	0x00000000
        /*0040*/ 	.short	0x0002
        /*0042*/ 	.short	0x0010
        /*0044*/ 	.byte	0x00, 0xf5, 0x21, 0x00


	//----- nvinfo : EIATTR_KPARAM_INFO
	.align		4
.L_16:
        /*0048*/ 	.byte	0x04, 0x17
        /*004a*/ 	.short	(.L_18 - .L_17)
.L_17:
        /*004c*/ 	.word	0x00000000
        /*0050*/ 	.short	0x0001
        /*0052*/ 	.short	0x0008
        /*0054*/ 	.byte	0x00, 0xf0, 0x11, 0x00


	//----- nvinfo : EIATTR_KPARAM_INFO
	.align		4
.L_18:
        /*0058*/ 	.byte	0x04, 0x17
        /*005a*/ 	.short	(.L_20 - .L_19)
.L_19:
        /*005c*/ 	.word	0x00000000
        /*0060*/ 	.short	0x0000
        /*0062*/ 	.short	0x0000
        /*0064*/ 	.byte	0x00, 0xf5, 0x21, 0x00


	//----- nvinfo : EIATTR_SPARSE_MMA_MASK
	.align		4
.L_20:
        /*0068*/ 	.byte	0x03, 0x50
        /*006a*/ 	.short	0x0000


	//----- nvinfo : EIATTR_MAXREG_COUNT
	.align		4
        /*006c*/ 	.byte	0x03, 0x1b
        /*006e*/ 	.short	0x00ff


	//----- nvinfo : EIATTR_NUM_BARRIERS
	.align		4
        /*0070*/ 	.byte	0x02, 0x4c
        /*0072*/ 	.byte	0x01
	.zero		1


	//----- nvinfo : EIATTR_EXTERNS
	.align		4
        /*0074*/ 	.byte	0x04, 0x0f
        /*0076*/ 	.short	(.L_22 - .L_21)


	//   ....[0]....
	.align		4
.L_21:
        /*0078*/ 	.word	index@(vprintf)


	//----- nvinfo : EIATTR_MERCURY_ISA_VERSION
	.align		4
.L_22:
        /*007c*/ 	.byte	0x03, 0x5f
        /*007e*/ 	.short	0x0101


	//----- nvinfo : EIATTR_VRC_CTA_INIT_COUNT
	.align		4
        /*0080*/ 	.byte	0x02, 0x4a
	.zero		1
	.zero		1


	//----- nvinfo : EIATTR_SYSCALL_OFFSETS
	.align		4
        /*0084*/ 	.byte	0x04, 0x46
        /*0086*/ 	.short	(.L_24 - .L_23)


	//   ....[0]....
.L_23:
        /*0088*/ 	.word	0x00000460


	//   ....[1]....
        /*008c*/ 	.word	0x000006a0


	//   ....[2]....
        /*0090*/ 	.word	0x000008d0


	//   ....[3]....
        /*0094*/ 	.word	0x00000b00


	//   ....[4]....
        /*0098*/ 	.word	0x00000d30


	//   ....[5]....
        /*009c*/ 	.word	0x00000f60


	//   ....[6]....
        /*00a0*/ 	.word	0x00001190


	//   ....[7]....
        /*00a4*/ 	.word	0x000013c0


	//   ....[8]....
        /*00a8*/ 	.word	0x00001720


	//   ....[9]....
        /*00ac*/ 	.word	0x00001960


	//   ....[10]....
        /*00b0*/ 	.word	0x00001ba0


	//   ....[11]....
        /*00b4*/ 	.word	0x00001de0


	//   ....[12]....
        /*00b8*/ 	.word	0x000020b0


	//   ....[13]....
        /*00bc*/ 	.word	0x000022f0


	//   ....[14]....
        /*00c0*/ 	.word	0x000025c0


	//----- nvinfo : EIATTR_EXIT_INSTR_OFFSETS
	.align		4
.L_24:
        /*00c4*/ 	.byte	0x04, 0x1c
        /*00c6*/ 	.short	(.L_26 - .L_25)


	//   ....[0]....
.L_25:
        /*00c8*/ 	.word	0x000000c0


	//   ....[1]....
        /*00cc*/ 	.word	0x000025f0


	//----- nvinfo : EIATTR_CRS_STACK_SIZE
	.align		4
.L_26:
        /*00d0*/ 	.byte	0x04, 0x1e
        /*00d2*/ 	.short	(.L_28 - .L_27)
.L_27:
        /*00d4*/ 	.word	0x00000000


	//----- nvinfo : EIATTR_CBANK_PARAM_SIZE
	.align		4
.L_28:
        /*00d8*/ 	.byte	0x03, 0x19
        /*00da*/ 	.short	0x0028


	//----- nvinfo : EIATTR_PARAM_CBANK
	.align		4
        /*00dc*/ 	.byte	0x04, 0x0a
        /*00de*/ 	.short	(.L_30 - .L_29)
	.align		4
.L_29:
        /*00e0*/ 	.word	index@(.nv.constant0._Z8get_hashPijPjS0_jj)
        /*00e4*/ 	.short	0x0380
        /*00e6*/ 	.short	0x0028


	//----- nvinfo : EIATTR_SW_WAR
	.align		4
.L_30:
        /*00e8*/ 	.byte	0x04, 0x36
        /*00ea*/ 	.short	(.L_32 - .L_31)
.L_31:
        /*00ec*/ 	.word	0x00000008
.L_32:


//--------------------- .nv.callgraph             --------------------------
	.section	.nv.callgraph,"",@"SHT_CUDA_CALLGRAPH"
	.align	4
	.sectionentsize	8
	.align		4
        /*0000*/ 	.word	0x00000000
	.align		4
        /*0004*/ 	.word	0xffffffff
	.align		4
        /*0008*/ 	.word	index@(_Z8get_hashPijPjS0_jj)
	.align		4
        /*000c*/ 	.word	index@(vprintf)
	.align		4
        /*0010*/ 	.word	0x00000000
	.align		4
        /*0014*/ 	.word	0xfffffffe
	.align		4
        /*0018*/ 	.word	0x00000000
	.align		4
        /*001c*/ 	.word	0xfffffffd
	.align		4
        /*0020*/ 	.word	0x00000000
	.align		4
        /*0024*/ 	.word	0xfffffffc


//--------------------- .nv.constant4             --------------------------
	.section	.nv.constant4,"a",@progbits
	.align	8
	.align		8
.nv.constant4:
        /*0000*/ 	.dword	vprintf
	.align		8
        /*0008*/ 	.dword	$str


//--------------------- .text._Z8get_hashPijPjS0_jj --------------------------
	.section	.text._Z8get_hashPijPjS0_jj,"ax",@progbits
	.align	128
        .global         _Z8get_hashPijPjS0_jj
        .type           _Z8get_hashPijPjS0_jj,@function
        .size           _Z8get_hashPijPjS0_jj,(.L_x_20 - _Z8get_hashPijPjS0_jj)
        .other          _Z8get_hashPijPjS0_jj,@"STO_CUDA_ENTRY STV_DEFAULT"
_Z8get_hashPijPjS0_jj:
.text._Z8get_hashPijPjS0_jj:
[----:B------:R-:W0:Y:S01]  /*0000*/  LDC R1, c[0x0][0x37c] ;  /* 0x0000df00ff017b82 */ /* 0x000e220000000800 */
[----:B------:R-:W1:Y:S01]  /*0010*/  S2R R22, SR_CTAID.X ;  /* 0x0000000000167919 */ /* 0x000e620000002500 */
[----:B------:R-:W2:Y:S01]  /*0020*/  LDCU UR5, c[0x0][0x2fc] ;  /* 0x00005f80ff0577ac */ /* 0x000ea20008000800 */
[----:B0-----:R-:W-:Y:S01]  /*0030*/  VIADD R1, R1, 0xfffffff0 ;  /* 0xfffffff001017836 */ /* 0x001fe20000000000 */
[----:B------:R-:W1:Y:S01]  /*0040*/  S2R R3, SR_TID.X ;  /* 0x0000000000037919 */ /* 0x000e620000002100 */
[----:B------:R-:W1:Y:S01]  /*0050*/  LDCU UR6, c[0x0][0x360] ;  /* 0x00006c00ff0677ac */ /* 0x000e620008000800 */
[----:B------:R-:W0:Y:S01]  /*0060*/  LDCU UR7, c[0x0][0x388] ;  /* 0x00007100ff0777ac */ /* 0x000e220008000800 */
[----:B------:R-:W3:Y:S02]  /*0070*/  LDCU UR4, c[0x0][0x2f8] ;  /* 0x00005f00ff0477ac */ /* 0x000ee40008000800 */
[----:B---3--:R-:W-:Y:S01]  /*0080*/  IADD3 R26, P1, PT, R1, UR4, RZ ;  /* 0x00000004011a7c10 */ /* 0x008fe2000ff3e0ff */
[----:B-1----:R-:W-:-:S04]  /*0090*/  IMAD R22, R22, UR6, R3 ;  /* 0x0000000616167c24 */ /* 0x002fc8000f8e0203 */
[----:B--2---:R-:W-:Y:S01]  /*00a0*/  IMAD.X R2, RZ, RZ, UR5, P1 ;  /* 0x00000005ff027e24 */ /* 0x004fe200088e06ff */
[----:B0-----:R-:W-:-:S13]  /*00b0*/  ISETP.GE.U32.AND P0, PT, R22, UR7, PT ;  /* 0x0000000716007c0c */ /* 0x001fda000bf06070 */
[----:B------:R-:W-:Y:S05]  /*00c0*/  @P0 EXIT ;  /* 0x000000000000094d */ /* 0x000fea0003800000 */
[----:B------:R-:W0:Y:S02]  /*00d0*/  LDCU UR4, c[0x0][0x3a0] ;  /* 0x00007400ff0477ac */ /* 0x000e240008000800 */
[----:B0-----:R-:W-:-:S09]  /*00e0*/  UISETP.NE.AND UP0, UPT, UR4, URZ, UPT ;  /* 0x000000ff0400728c */ /* 0x001fd2000bf05270 */
[----:B------:R-:W-:Y:S05]  /*00f0*/  BRA.U !UP0, `(.L_x_0) ;  /* 0x0000002508347547 */ /* 0x000fea000b800000 */
[----:B------:R-:W0:Y:S01]  /*0100*/  LDC.64 R28, c[0x0][0x380] ;  /* 0x0000e000ff1c7b82 */ /* 0x000e220000000a00 */
[----:B------:R-:W-:Y:S01]  /*0110*/  UISETP.GE.U32.AND UP0, UPT, UR4, 0x8, UPT ;  /* 0x000000080400788c */ /* 0x000fe2000bf06070 */
[----:B------:R-:W-:Y:S01]  /*0120*/  HFMA2 R25, -RZ, RZ, 0, 0 ;  /* 0x00000000ff197431 */ /* 0x000fe200000001ff */
[----:B------:R-:W1:Y:S01]  /*0130*/  LDCU.64 UR36, c[0x0][0x358] ;  /* 0x00006b00ff2477ac */ /* 0x000e620008000a00 */
[----:B------:R-:W-:Y:S01]  /*0140*/  ULOP3.LUT UR38, UR4, 0x7, URZ, 0xc0, !UPT ;  /* 0x0000000704267892 */ /* 0x000fe2000f8ec0ff */
[----:B0-----:R-:W-:-:S05]  /*0150*/  IMAD.WIDE.U32 R28, R22, 0x4, R28 ;  /* 0x00000004161c7825 */ /* 0x001fca00078e001c */
[----:B-1----:R-:W-:Y:S06]  /*0160*/  BRA.U !UP0, `(.L_x_1) ;  /* 0x0000001108b87547 */ /* 0x002fec000b800000 */
[----:B------:R-:W0:Y:S01]  /*0170*/  LDCU.128 UR8, c[0x0][0x390] ;  /* 0x00007200ff0877ac */ /* 0x000e220008000c00 */
[----:B------:R-:W-:Y:S01]  /*0180*/  BSSY.RECONVERGENT B6, `(.L_x_1) ;  /* 0x000012c000067945 */ /* 0x000fe20003800200 */
[----:B------:R-:W-:Y:S01]  /*0190*/  IMAD.MOV.U32 R23, RZ, RZ, RZ ;  /* 0x000000ffff177224 */ /* 0x000fe200078e00ff */
[----:B------:R-:W-:Y:S01]  /*01a0*/  ULOP3.LUT UR4, UR4, 0xfffffff8, URZ, 0xc0, !UPT ;  /* 0xfffffff804047892 */ /* 0x000fe2000f8ec0ff */
[----:B------:R-:W1:Y:S05]  /*01b0*/  LDCU UR39, c[0x0][0x3a4] ;  /* 0x00007480ff2777ac */ /* 0x000e6a0008000800 */
[----:B------:R-:W-:Y:S01]  /*01c0*/  IMAD.U32 R25, RZ, RZ, UR4 ;  /* 0x00000004ff197e24 */ /* 0x000fe2000f8e00ff */
[----:B0-----:R-:W-:-:S02]  /*01d0*/  UIADD3 UR7, UP0, UPT, UR8, 0x10, URZ ;  /* 0x0000001008077890 */ /* 0x001fc4000ff1e0ff */
[----:B------:R-:W-:Y:S02]  /*01e0*/  UIADD3 UR5, UP1, UPT, UR10, 0x10, URZ ;  /* 0x000000100a057890 */ /* 0x000fe4000ff3e0ff */
[----:B------:R-:W-:Y:S02]  /*01f0*/  UIADD3.X UR8, UPT, UPT, URZ, UR9, URZ, UP0, !UPT ;  /* 0x00000009ff087290 */ /* 0x000fe400087fe4ff */
[----:B------:R-:W-:Y:S01]  /*0200*/  UIADD3.X UR6, UPT, UPT, URZ, UR11, URZ, UP1, !UPT ;  /* 0x0000000bff067290 */ /* 0x000fe20008ffe4ff */
[----:B------:R-:W-:Y:S01]  /*0210*/  MOV R30, UR7 ;  /* 0x00000007001e7c02 */ /* 0x000fe20008000f00 */
[----:B------:R-:W-:Y:S02]  /*0220*/  IMAD.U32 R16, RZ, RZ, UR5 ;  /* 0x00000005ff107e24 */ /* 0x000fe4000f8e00ff */
[----:B------:R-:W-:Y:S02]  /*0230*/  IMAD.U32 R31, RZ, RZ, UR8 ;  /* 0x00000008ff1f7e24 */ /* 0x000fe4000f8e00ff */
[----:B-1----:R-:W-:-:S07]  /*0240*/  MOV R17, UR6 ;  /* 0x0000000600117c02 */ /* 0x002fce0008000f00 */
.L_x_10:
[----:B------:R-:W2:Y:S04]  /*0250*/  LDG.E R0, desc[UR36][R28.64] ;  /* 0x000000241c007981 */ /* 0x000ea8000c1e1900 */
[----:B------:R-:W3:Y:S04]  /*0260*/  LDG.E R3, desc[UR36][R30.64+-0x10] ;  /* 0xfffff0241e037981 */ /* 0x000ee8000c1e1900 */
[----:B------:R-:W4:Y:S01]  /*0270*/  LDG.E R6, desc[UR36][R16.64+-0x10] ;  /* 0xfffff02410067981 */ /* 0x000f22000c1e1900 */
[----:B------:R-:W0:Y:S01]  /*0280*/  I2F.U32.RP R7, UR39 ;  /* 0x0000002700077d06 */ /* 0x000e220008209000 */
[----:B------:R-:W-:Y:S01]  /*0290*/  ISETP.NE.U32.AND P1, PT, RZ, UR39, PT ;  /* 0x00000027ff007c0c */ /* 0x000fe2000bf25070 */
[----:B------:R-:W1:Y:S01]  /*02a0*/  LDCU.64 UR4, c[0x4][0x8] ;  /* 0x01000100ff0477ac */ /* 0x000e620008000a00 */
[----:B------:R-:W-:Y:S01]  /*02b0*/  MOV R8, 0x0 ;  /* 0x0000000000087802 */ /* 0x000fe20000000f00 */
[----:B------:R1:W-:Y:S04]  /*02c0*/  STL.64 [R1], R22 ;  /* 0x0000001601007387 */ /* 0x0003e80000100a00 */
[----:B0-----:R-:W0:Y:S02]  /*02d0*/  MUFU.RCP R7, R7 ;  /* 0x0000000700077308 */ /* 0x001e240000001000 */
[----:B0-----:R-:W-:-:S02]  /*02e0*/  VIADD R4, R7, 0xffffffe ;  /* 0x0ffffffe07047836 */ /* 0x001fc40000000000 */
[----:B------:R-:W-:-:S04]  /*02f0*/  IMAD.MOV.U32 R7, RZ, RZ, R2 ;  /* 0x000000ffff077224 */ /* 0x000fc800078e0002 */
[----:B------:R0:W5:Y:S02]  /*0300*/  F2I.FTZ.U32.TRUNC.NTZ R5, R4 ;  /* 0x0000000400057305 */ /* 0x000164000021f000 */
[----:B0-----:R-:W-:Y:S01]  /*0310*/  MOV R4, RZ ;  /* 0x000000ff00047202 */ /* 0x001fe20000000f00 */
[----:B-----5:R-:W-:-:S04]  /*0320*/  IMAD.MOV R9, RZ, RZ, -R5 ;  /* 0x000000ffff097224 */ /* 0x020fc800078e0a05 */
[----:B------:R-:W-:Y:S02]  /*0330*/  IMAD R9, R9, UR39, RZ ;  /* 0x0000002709097c24 */ /* 0x000fe4000f8e02ff */
[----:B--2---:R-:W-:-:S05]  /*0340*/  IMAD R0, R0, R0, RZ ;  /* 0x0000000000007224 */ /* 0x004fca00078e02ff */
[----:B---3--:R-:W-:Y:S01]  /*0350*/  LOP3.LUT R3, R0, R3, RZ, 0x3c, !PT ;  /* 0x0000000300037212 */ /* 0x008fe200078e3cff */
[----:B------:R-:W-:Y:S02]  /*0360*/  IMAD.HI.U32 R0, R5, R9, R4 ;  /* 0x0000000905007227 */ /* 0x000fe400078e0004 */
[----:B------:R-:W0:Y:S01]  /*0370*/  LDC.64 R8, c[0x4][R8] ;  /* 0x0100000008087b82 */ /* 0x000e220000000a00 */
[----:B----4-:R-:W-:Y:S01]  /*0380*/  SHF.R.U32.HI R3, RZ, R6, R3 ;  /* 0x00000006ff037219 */ /* 0x010fe20000011603 */
[----:B-1----:R-:W-:Y:S01]  /*0390*/  IMAD.U32 R4, RZ, RZ, UR4 ;  /* 0x00000004ff047e24 */ /* 0x002fe2000f8e00ff */
[----:B------:R-:W-:Y:S01]  /*03a0*/  MOV R6, R26 ;  /* 0x0000001a00067202 */ /* 0x000fe20000000f00 */
[----:B------:R-:W-:Y:S02]  /*03b0*/  IMAD.U32 R5, RZ, RZ, UR5 ;  /* 0x00000005ff057e24 */ /* 0x000fe4000f8e00ff */
[----:B------:R-:W-:-:S04]  /*03c0*/  IMAD.HI.U32 R0, R0, R3, RZ ;  /* 0x0000000300007227 */ /* 0x000fc800078e00ff */
[----:B------:R-:W-:-:S04]  /*03d0*/  IMAD.MOV R0, RZ, RZ, -R0 ;  /* 0x000000ffff007224 */ /* 0x000fc800078e0a00 */
[----:B------:R-:W-:-:S05]  /*03e0*/  IMAD R0, R0, UR39, R3 ;  /* 0x0000002700007c24 */ /* 0x000fca000f8e0203 */
[----:B------:R-:W-:-:S13]  /*03f0*/  ISETP.GE.U32.AND P0, PT, R0, UR39, PT ;  /* 0x0000002700007c0c */ /* 0x000fda000bf06070 */
[----:B------:R-:W-:-:S05]  /*0400*/  @P0 VIADD R0, R0, -UR39 ;  /* 0x8000002700000c36 */ /* 0x000fca0008000000 */
[----:B------:R-:W-:-:S13]  /*0410*/  ISETP.GE.U32.AND P0, PT, R0, UR39, PT ;  /* 0x0000002700007c0c */ /* 0x000fda000bf06070 */
[----:B------:R-:W-:Y:S02]  /*0420*/  @P0 IADD3 R0, PT, PT, R0, -UR39, RZ ;  /* 0x8000002700000c10 */ /* 0x000fe4000fffe0ff */
[----:B------:R-:W-:-:S05]  /*0430*/  @!P1 LOP3.LUT R0, RZ, UR39, RZ, 0x33, !PT ;  /* 0x00000027ff009c12 */ /* 0x000fca000f8e33ff */
[----:B0-----:R1:W-:Y:S02]  /*0440*/  STL [R1+0x8], R0 ;  /* 0x0000080001007387 */ /* 0x0013e40000100800 */
[----:B------:R-:W-:-:S07]  /*0450*/  LEPC R20, `(.L_x_2) ;  /* 0x000000001014794e */ /* 0x000fce0000000000 */
[----:B-1----:R-:W-:Y:S05]  /*0460*/  CALL.ABS.NOINC R8 ;  /* 0x0000000008007343 */ /* 0x002fea0003c00000 */
.L_x_2:
[----:B------:R-:W2:Y:S04]  /*0470*/  LDG.E R0, desc[UR36][R28.64] ;  /* 0x000000241c007981 */ /* 0x000ea8000c1e1900 */
[----:B------:R-:W3:Y:S04]  /*0480*/  LDG.E R3, desc[UR36][R30.64+-0xc] ;  /* 0xfffff4241e037981 */ /* 0x000ee8000c1e1900 */
[----:B------:R-:W4:Y:S01]  /*0490*/  LDG.E R6, desc[UR36][R16.64+-0xc] ;  /* 0xfffff42410067981 */ /* 0x000f22000c1e1900 */
[----:B------:R-:W0:Y:S01]  /*04a0*/  I2F.U32.RP R7, UR39 ;  /* 0x0000002700077d06 */ /* 0x000e220008209000 */
[----:B------:R-:W-:Y:S01]  /*04b0*/  ISETP.NE.U32.AND P1, PT, RZ, UR39, PT ;  /* 0x00000027ff007c0c */ /* 0x000fe2000bf25070 */
[----:B------:R-:W-:Y:S01]  /*04c0*/  VIADD R11, R23, 0x1 ;  /* 0x00000001170b7836 */ /* 0x000fe20000000000 */
[----:B------:R-:W-:Y:S01]  /*04d0*/  MOV R10, R22 ;  /* 0x00000016000a7202 */ /* 0x000fe20000000f00 */
[----:B------:R-:W1:Y:S01]  /*04e0*/  LDCU.64 UR4, c[0x4][0x8] ;  /* 0x01000100ff0477ac */ /* 0x000e620008000a00 */
[----:B------:R-:W-:-:S03]  /*04f0*/  MOV R18, 0x0 ;  /* 0x0000000000127802 */ /* 0x000fc60000000f00 */
[----:B------:R1:W-:Y:S01]  /*0500*/  STL.64 [R1], R10 ;  /* 0x0000000a01007387 */ /* 0x0003e20000100a00 */
[----:B0-----:R-:W0:Y:S02]  /*0510*/  MUFU.RCP R7, R7 ;  /* 0x0000000700077308 */ /* 0x001e240000001000 */
[----:B0-----:R-:W-:Y:S02]  /*0520*/  VIADD R4, R7, 0xffffffe ;  /* 0x0ffffffe07047836 */ /* 0x001fe40000000000 */
[----:B------:R-:W-:-:S04]  /*0530*/  IMAD.MOV.U32 R7, RZ, RZ, R2 ;  /* 0x000000ffff077224 */ /* 0x000fc800078e0002 */
[----:B------:R0:W5:Y:S02]  /*0540*/  F2I.FTZ.U32.TRUNC.NTZ R5, R4 ;  /* 0x0000000400057305 */ /* 0x000164000021f000 */
[----:B0-----:R-:W-:Y:S01]  /*0550*/  IMAD.MOV.U32 R4, RZ, RZ, RZ ;  /* 0x000000ffff047224 */ /* 0x001fe200078e00ff */
[----:B-----5:R-:W-:-:S05]  /*0560*/  IADD3 R9, PT, PT, RZ, -R5, RZ ;  /* 0x80000005ff097210 */ /* 0x020fca0007ffe0ff */
[----:B------:R-:W-:Y:S02]  /*0570*/  IMAD R9, R9, UR39, RZ ;  /* 0x0000002709097c24 */ /* 0x000fe4000f8e02ff */
[----:B--2---:R-:W-:-:S05]  /*0580*/  IMAD R0, R0, R0, RZ ;  /* 0x0000000000007224 */ /* 0x004fca00078e02ff */
[----:B---3--:R-:W-:Y:S01]  /*0590*/  LOP3.LUT R3, R0, R3, RZ, 0x3c, !PT ;  /* 0x0000000300037212 */ /* 0x008fe200078e3cff */
[----:B------:R-:W-:Y:S02]  /*05a0*/  IMAD.HI.U32 R0, R5, R9, R4 ;  /* 0x0000000905007227 */ /* 0x000fe400078e0004 */
[----:B------:R0:W2:Y:S01]  /*05b0*/  LDC.64 R8, c[0x4][R18] ;  /* 0x0100000012087b82 */ /* 0x0000a20000000a00 */
        /* <DEDUP_REMOVED lines=8> */
[----:B------:R-:W-:-:S04]  /*0640*/  @P0 IADD3 R0, PT, PT, R0, -UR39, RZ ;  /* 0x8000002700000c10 */ /* 0x000fc8000fffe0ff */
[----:B------:R-:W-:-:S13]  /*0650*/  ISETP.GE.U32.AND P0, PT, R0, UR39, PT ;  /* 0x0000002700007c0c */ /* 0x000fda000bf06070 */
[----:B------:R-:W-:Y:S01]  /*0660*/  @P0 VIADD R0, R0, -UR39 ;  /* 0x8000002700000c36 */ /* 0x000fe20008000000 */
[----:B------:R-:W-:-:S05]  /*0670*/  @!P1 LOP3.LUT R0, RZ, UR39, RZ, 0x33, !PT ;  /* 0x00000027ff009c12 */ /* 0x000fca000f8e33ff */
[----:B--2---:R0:W-:Y:S02]  /*0680*/  STL [R1+0x8], R0 ;  /* 0x0000080001007387 */ /* 0x0041e40000100800 */
[----:B------:R-:W-:-:S07]  /*0690*/  LEPC R20, `(.L_x_3) ;  /* 0x000000001014794e */ /* 0x000fce0000000000 */
[----:B0-----:R-:W-:Y:S05]  /*06a0*/  CALL.ABS.NOINC R8 ;  /* 0x0000000008007343 */ /* 0x001fea0003c00000 */
.L_x_3:
[----:B------:R-:W2:Y:S04]  /*06b0*/  LDG.E R0, desc[UR36][R28.64] ;  /* 0x000000241c007981 */ /* 0x000ea8000c1e1900 */
[----:B------:R-:W3:Y:S04]  /*06c0*/  LDG.E R3, desc[UR36][R30.64+-0x8] ;  /* 0xfffff8241e037981 */ /* 0x000ee8000c1e1900 */
[----:B------:R-:W4:Y:S01]  /*06d0*/  LDG.E R6, desc[UR36][R16.64+-0x8] ;  /* 0xfffff82410067981 */ /* 0x000f22000c1e1900 */
[----:B------:R-:W0:Y:S01]  /*06e0*/  I2F.U32.RP R7, UR39 ;  /* 0x0000002700077d06 */ /* 0x000e220008209000 */
[----:B------:R-:W-:Y:S01]  /*06f0*/  ISETP.NE.U32.AND P1, PT, RZ, UR39, PT ;  /* 0x00000027ff007c0c */ /* 0x000fe2000bf25070 */
[----:B------:R-:W-:Y:S01]  /*0700*/  VIADD R11, R23, 0x2 ;  /* 0x00000002170b7836 */ /* 0x000fe20000000000 */
[----:B------:R-:W-:Y:S01]  /*0710*/  MOV R10, R22 ;  /* 0x00000016000a7202 */ /* 0x000fe20000000f00 */
[----:B------:R-:W1:Y:S04]  /*0720*/  LDCU.64 UR4, c[0x4][0x8] ;  /* 0x01000100ff0477ac */ /* 0x000e680008000a00 */
[----:B------:R1:W-:Y:S01]  /*0730*/  STL.64 [R1], R10 ;  /* 0x0000000a01007387 */ /* 0x0003e20000100a00 */
[----:B0-----:R-:W0:Y:S02]  /*0740*/  MUFU.RCP R7, R7 ;  /* 0x0000000700077308 */ /* 0x001e240000001000 */
[----:B0-----:R-:W-:-:S02]  /*0750*/  VIADD R4, R7, 0xffffffe ;  /* 0x0ffffffe07047836 */ /* 0x001fc40000000000 */
        /* <DEDUP_REMOVED lines=24> */
.L_x_4:
        /* <DEDUP_REMOVED lines=35> */
.L_x_5:
        /* <DEDUP_REMOVED lines=35> */
.L_x_6:
        /* <DEDUP_REMOVED lines=35> */
.L_x_7:
        /* <DEDUP_REMOVED lines=35> */
.L_x_8:
[----:B------:R-:W2:Y:S04]  /*11a0*/  LDG.E R0, desc[UR36][R28.64] ;  /* 0x000000241c007981 */ /* 0x000ea8000c1e1900 */
[----:B------:R-:W3:Y:S04]  /*11b0*/  LDG.E R3, desc[UR36][R30.64+0xc] ;  /* 0x00000c241e037981 */ /* 0x000ee8000c1e1900 */
[----:B------:R-:W4:Y:S01]  /*11c0*/  LDG.E R6, desc[UR36][R16.64+0xc] ;  /* 0x00000c2410067981 */ /* 0x000f22000c1e1900 */
[----:B------:R-:W0:Y:S01]  /*11d0*/  I2F.U32.RP R7, UR39 ;  /* 0x0000002700077d06 */ /* 0x000e220008209000 */
[----:B------:R-:W-:Y:S01]  /*11e0*/  ISETP.NE.U32.AND P1, PT, RZ, UR39, PT ;  /* 0x00000027ff007c0c */ /* 0x000fe2000bf25070 */
[----:B------:R-:W1:Y:S01]  /*11f0*/  LDC.64 R18, c[0x4][R18] ;  /* 0x0100000012127b82 */ /* 0x000e620000000a00 */
[----:B------:R-:W-:Y:S01]  /*1200*/  MOV R8, R22 ;  /* 0x0000001600087202 */ /* 0x000fe20000000f00 */
[----:B------:R-:W5:Y:S04]  /*1210*/  LDCU.64 UR4, c[0x4][0x8] ;  /* 0x01000100ff0477ac */ /* 0x000f680008000a00 */
[----:B0-----:R-:W0:Y:S02]  /*1220*/  MUFU.RCP R7, R7 ;  /* 0x0000000700077308 */ /* 0x001e240000001000 */
[----:B0-----:R-:W-:Y:S01]  /*1230*/  VIADD R4, R7, 0xffffffe ;  /* 0x0ffffffe07047836 */ /* 0x001fe20000000000 */
[----:B------:R-:W-:-:S05]  /*1240*/  MOV R7, R2 ;  /* 0x0000000200077202 */ /* 0x000fca0000000f00 */
[----:B------:R0:W5:Y:S02]  /*1250*/  F2I.FTZ.U32.TRUNC.NTZ R5, R4 ;  /* 0x0000000400057305 */ /* 0x000164000021f000 */
[----:B0-----:R-:W-:Y:S01]  /*1260*/  IMAD.MOV.U32 R4, RZ, RZ, RZ ;  /* 0x000000ffff047224 */ /* 0x001fe200078e00ff */
[----:B-----5:R-:W-:-:S05]  /*1270*/  IADD3 R9, PT, PT, RZ, -R5, RZ ;  /* 0x80000005ff097210 */ /* 0x020fca0007ffe0ff */
[----:B------:R-:W-:Y:S02]  /*1280*/  IMAD R9, R9, UR39, RZ ;  /* 0x0000002709097c24 */ /* 0x000fe4000f8e02ff */
[----:B--2---:R-:W-:-:S05]  /*1290*/  IMAD R0, R0, R0, RZ ;  /* 0x0000000000007224 */ /* 0x004fca00078e02ff */
[----:B---3--:R-:W-:Y:S01]  /*12a0*/  LOP3.LUT R3, R0, R3, RZ, 0x3c, !PT ;  /* 0x0000000300037212 */ /* 0x008fe200078e3cff */
[----:B------:R-:W-:Y:S01]  /*12b0*/  IMAD.HI.U32 R0, R5, R9, R4 ;  /* 0x0000000905007227 */ /* 0x000fe200078e0004 */
[----:B------:R-:W-:Y:S02]  /*12c0*/  MOV R5, UR5 ;  /* 0x0000000500057c02 */ /* 0x000fe40008000f00 */
[----:B----4-:R-:W-:Y:S01]  /*12d0*/  SHF.R.U32.HI R3, RZ, R6, R3 ;  /* 0x00000006ff037219 */ /* 0x010fe20000011603 */
[----:B------:R-:W-:Y:S02]  /*12e0*/  VIADD R9, R23, 0x7 ;  /* 0x0000000717097836 */ /* 0x000fe40000000000 */
[----:B------:R-:W-:Y:S02]  /*12f0*/  IMAD.U32 R4, RZ, RZ, UR4 ;  /* 0x00000004ff047e24 */ /* 0x000fe4000f8e00ff */
[----:B------:R-:W-:Y:S01]  /*1300*/  IMAD.HI.U32 R0, R0, R3, RZ ;  /* 0x0000000300007227 */ /* 0x000fe200078e00ff */
[----:B------:R0:W-:Y:S03]  /*1310*/  STL.64 [R1], R8 ;  /* 0x0000000801007387 */ /* 0x0001e60000100a00 */
[----:B------:R-:W-:-:S02]  /*1320*/  IMAD.MOV R0, RZ, RZ, -R0 ;  /* 0x000000ffff007224 */ /* 0x000fc400078e0a00 */
[----:B------:R-:W-:Y:S02]  /*1330*/  IMAD.MOV.U32 R6, RZ, RZ, R26 ;  /* 0x000000ffff067224 */ /* 0x000fe400078e001a */
[----:B------:R-:W-:-:S05]  /*1340*/  IMAD R0, R0, UR39, R3 ;  /* 0x0000002700007c24 */ /* 0x000fca000f8e0203 */
[----:B------:R-:W-:-:S13]  /*1350*/  ISETP.GE.U32.AND P0, PT, R0, UR39, PT ;  /* 0x0000002700007c0c */ /* 0x000fda000bf06070 */
[----:B------:R-:W-:-:S04]  /*1360*/  @P0 IADD3 R0, PT, PT, R0, -UR39, RZ ;  /* 0x8000002700000c10 */ /* 0x000fc8000fffe0ff */
[----:B------:R-:W-:-:S13]  /*1370*/  ISETP.GE.U32.AND P0, PT, R0, UR39, PT ;  /* 0x0000002700007c0c */ /* 0x000fda000bf06070 */
[----:B------:R-:W-:Y:S01]  /*1380*/  @P0 VIADD R0, R0, -UR39 ;  /* 0x8000002700000c36 */ /* 0x000fe20008000000 */
[----:B------:R-:W-:-:S05]  /*1390*/  @!P1 LOP3.LUT R0, RZ, UR39, RZ, 0x33, !PT ;  /* 0x00000027ff009c12 */ /* 0x000fca000f8e33ff */
[----:B-1----:R0:W-:Y:S02]  /*13a0*/  STL [R1+0x8], R0 ;  /* 0x0000080001007387 */ /* 0x0021e40000100800 */
[----:B------:R-:W-:-:S07]  /*13b0*/  LEPC R20, `(.L_x_9) ;  /* 0x000000001014794e */ /* 0x000fce0000000000 */
[----:B0-----:R-:W-:Y:S05]  /*13c0*/  CALL.ABS.NOINC R18 ;  /* 0x0000000012007343 */ /* 0x001fea0003c00000 */
.L_x_9:
[----:B------:R-:W-:Y:S01]  /*13d0*/  VIADD R23, R23, 0x8 ;  /* 0x0000000817177836 */ /* 0x000fe20000000000 */
[----:B------:R-:W-:Y:S02]  /*13e0*/  IADD3 R16, P2, PT, R16, 0x20, RZ ;  /* 0x0000002010107810 */ /* 0x000fe40007f5e0ff */
[----:B------:R-:W-:Y:S02]  /*13f0*/  IADD3 R30, P1, PT, R30, 0x20, RZ ;  /* 0x000000201e1e7810 */ /* 0x000fe40007f3e0ff */
[----:B------:R-:W-:Y:S01]  /*1400*/  ISETP.NE.AND P0, PT, R23, R25, PT ;  /* 0x000000191700720c */ /* 0x000fe20003f05270 */
[----:B------:R-:W-:Y:S01]  /*1410*/  IMAD.X R17, RZ, RZ, R17, P2 ;  /* 0x000000ffff117224 */ /* 0x000fe200010e0611 */
[----:B------:R-:W-:-:S11]  /*1420*/  IADD3.X R31, PT, PT, RZ, R31, RZ, P1, !PT ;  /* 0x0000001fff1f7210 */ /* 0x000fd60000ffe4ff */
[----:B------:R-:W-:Y:S05]  /*1430*/  @P0 BRA `(.L_x_10) ;  /* 0xffffffec00840947 */ /* 0x000fea000383ffff */
[----:B------:R-:W-:Y:S05]  /*1440*/  BSYNC.RECONVERGENT B6 ;  /* 0x0000000000067941 */ /* 0x000fea0003800200 */
.L_x_1:
[----:B------:R-:W-:-:S09]  /*1450*/  UISETP.NE.AND UP0, UPT, UR38, URZ, UPT ;  /* 0x000000ff2600728c */ /* 0x000fd2000bf05270 */
[----:B------:R-:W-:Y:S05]  /*1460*/  BRA.U !UP0, `(.L_x_0) ;  /* 0x0000001108587547 */ /* 0x000fea000b800000 */
[----:B------:R-:W0:Y:S01]  /*1470*/  LDC R27, c[0x0][0x3a0] ;  /* 0x0000e800ff1b7b82 */ /* 0x000e220000000800 */
[----:B------:R-:W-:Y:S01]  /*1480*/  UISETP.GE.U32.AND UP0, UPT, UR38, 0x4, UPT ;  /* 0x000000042600788c */ /* 0x000fe2000bf06070 */
[----:B0-----:R-:W-:-:S08]  /*1490*/  LOP3.LUT R27, R27, 0x3, RZ, 0xc0, !PT ;  /* 0x000000031b1b7812 */ /* 0x001fd000078ec0ff */
[----:B------:R-:W-:Y:S05]  /*14a0*/  BRA.U !UP0, `(.L_x_11) ;  /* 0x0000000908547547 */ /* 0x000fea000b800000 */
[----:B------:R-:W0:Y:S01]  /*14b0*/  LDC.64 R18, c[0x0][0x390] ;  /* 0x0000e400ff127b82 */ /* 0x000e220000000a00 */
[----:B------:R-:W2:Y:S01]  /*14c0*/  LDG.E R0, desc[UR36][R28.64] ;  /* 0x000000241c007981 */ /* 0x000ea2000c1e1900 */
[----:B------:R-:W1:Y:S06]  /*14d0*/  LDCU UR4, c[0x0][0x3a4] ;  /* 0x00007480ff0477ac */ /* 0x000e6c0008000800 */
[----:B------:R-:W3:Y:S01]  /*14e0*/  LDC.64 R16, c[0x0][0x398] ;  /* 0x0000e600ff107b82 */ /* 0x000ee20000000a00 */
[----:B0-----:R-:W-:-:S05]  /*14f0*/  IMAD.WIDE.U32 R18, R25, 0x4, R18 ;  /* 0x0000000419127825 */ /* 0x001fca00078e0012 */
[----:B------:R-:W4:Y:S01]  /*1500*/  LDG.E R3, desc[UR36][R18.64] ;  /* 0x0000002412037981 */ /* 0x000f22000c1e1900 */
[----:B---3--:R-:W-:-:S05]  /*1510*/  IMAD.WIDE.U32 R16, R25, 0x4, R16 ;  /* 0x0000000419107825 */ /* 0x008fca00078e0010 */
[----:B------:R-:W3:Y:S01]  /*1520*/  LDG.E R6, desc[UR36][R16.64] ;  /* 0x0000002410067981 */ /* 0x000ee2000c1e1900 */
[----:B-1----:R-:W0:Y:S08]  /*1530*/  I2F.U32.RP R7, UR4 ;  /* 0x0000000400077d06 */ /* 0x002e300008209000 */
[----:B0-----:R-:W0:Y:S02]  /*1540*/  MUFU.RCP R7, R7 ;  /* 0x0000000700077308 */ /* 0x001e240000001000 */
[----:B0-----:R-:W-:-:S06]  /*1550*/  IADD3 R4, PT, PT, R7, 0xffffffe, RZ ;  /* 0x0ffffffe07047810 */ /* 0x001fcc0007ffe0ff */
[----:B------:R0:W1:Y:S02]  /*1560*/  F2I.FTZ.U32.TRUNC.NTZ R5, R4 ;  /* 0x0000000400057305 */ /* 0x000064000021f000 */
[----:B0-----:R-:W-:Y:S02]  /*1570*/  HFMA2 R4, -RZ, RZ, 0, 0 ;  /* 0x00000000ff047431 */ /* 0x001fe400000001ff */
[----:B-1----:R-:W-:-:S04]  /*1580*/  IMAD.MOV R9, RZ, RZ, -R5 ;  /* 0x000000ffff097224 */ /* 0x002fc800078e0a05 */
[----:B------:R-:W-:Y:S01]  /*1590*/  IMAD R9, R9, UR4, RZ ;  /* 0x0000000409097c24 */ /* 0x000fe2000f8e02ff */
[----:B------:R-:W-:Y:S02]  /*15a0*/  ISETP.NE.U32.AND P1, PT, RZ, UR4, PT ;  /* 0x00000004ff007c0c */ /* 0x000fe4000bf25070 */
[----:B------:R-:W-:Y:S02]  /*15b0*/  MOV R24, R22 ;  /* 0x0000001600187202 */ /* 0x000fe40000000f00 */
[----:B------:R-:W-:-:S03]  /*15c0*/  MOV R23, 0x0 ;  /* 0x0000000000177802 */ /* 0x000fc60000000f00 */
[----:B------:R0:W-:Y:S01]  /*15d0*/  STL.64 [R1], R24 ;  /* 0x0000001801007387 */ /* 0x0001e20000100a00 */
[----:B------:R-:W-:Y:S01]  /*15e0*/  MOV R7, R2 ;  /* 0x0000000200077202 */ /* 0x000fe20000000f00 */
[----:B--2---:R-:W-:-:S05]  /*15f0*/  IMAD R0, R0, R0, RZ ;  /* 0x0000000000007224 */ /* 0x004fca00078e02ff */
[----:B----4-:R-:W-:Y:S01]  /*1600*/  LOP3.LUT R3, R0, R3, RZ, 0x3c, !PT ;  /* 0x0000000300037212 */ /* 0x010fe200078e3cff */
[----:B------:R-:W-:-:S03]  /*1610*/  IMAD.HI.U32 R0, R5, R9, R4 ;  /* 0x0000000905007227 */ /* 0x000fc600078e0004 */
[----:B---3--:R-:W-:-:S05]  /*1620*/  SHF.R.U32.HI R3, RZ, R6, R3 ;  /* 0x00000006ff037219 */ /* 0x008fca0000011603 */
[----:B------:R-:W-:-:S04]  /*1630*/  IMAD.HI.U32 R0, R0, R3, RZ ;  /* 0x0000000300007227 */ /* 0x000fc800078e00ff */
[----:B------:R-:W-:-:S04]  /*1640*/  IMAD.MOV R0, RZ, RZ, -R0 ;  /* 0x000000ffff007224 */ /* 0x000fc800078e0a00 */
[----:B------:R-:W-:-:S05]  /*1650*/  IMAD R0, R0, UR4, R3 ;  /* 0x0000000400007c24 */ /* 0x000fca000f8e0203 */
[----:B------:R-:W-:-:S13]  /*1660*/  ISETP.GE.U32.AND P0, PT, R0, UR4, PT ;  /* 0x0000000400007c0c */ /* 0x000fda000bf06070 */
[----:B------:R-:W-:-:S04]  /*1670*/  @P0 IADD3 R0, PT, PT, R0, -UR4, RZ ;  /* 0x8000000400000c10 */ /* 0x000fc8000fffe0ff */
[----:B------:R-:W-:Y:S01]  /*1680*/  ISETP.GE.U32.AND P0, PT, R0, UR4, PT ;  /* 0x0000000400007c0c */ /* 0x000fe2000bf06070 */
[----:B------:R0:W1:-:S12]  /*1690*/  LDC.64 R8, c[0x4][R23] ;  /* 0x0100000017087b82 */ /* 0x0000580000000a00 */
[----:B------:R-:W-:Y:S01]  /*16a0*/  @P0 VIADD R0, R0, -UR4 ;  /* 0x8000000400000c36 */ /* 0x000fe20008000000 */
[----:B------:R-:W-:Y:S01]  /*16b0*/  @!P1 LOP3.LUT R0, RZ, UR4, RZ, 0x33, !PT ;  /* 0x00000004ff009c12 */ /* 0x000fe2000f8e33ff */
[----:B------:R-:W2:Y:S04]  /*16c0*/  LDCU.64 UR4, c[0x4][0x8] ;  /* 0x01000100ff0477ac */ /* 0x000ea80008000a00 */
[----:B------:R0:W-:Y:S01]  /*16d0*/  STL [R1+0x8], R0 ;  /* 0x0000080001007387 */ /* 0x0001e20000100800 */
[----:B------:R-:W-:Y:S02]  /*16e0*/  IMAD.MOV.U32 R6, RZ, RZ, R26 ;  /* 0x000000ffff067224 */ /* 0x000fe400078e001a */
[----:B--2---:R-:W-:Y:S01]  /*16f0*/  IMAD.U32 R4, RZ, RZ, UR4 ;  /* 0x00000004ff047e24 */ /* 0x004fe2000f8e00ff */
[----:B0-----:R-:W-:-:S07]  /*1700*/  MOV R5, UR5 ;  /* 0x0000000500057c02 */ /* 0x001fce0008000f00 */
[----:B------:R-:W-:-:S07]  /*1710*/  LEPC R20, `(.L_x_12) ;  /* 0x000000001014794e */ /* 0x000fce0000000000 */
[----:B-1----:R-:W-:Y:S05]  /*1720*/  CALL.ABS.NOINC R8 ;  /* 0x0000000008007343 */ /* 0x002fea0003c00000 */
.L_x_12:
[----:B------:R-:W2:Y:S01]  /*1730*/  LDG.E R0, desc[UR36][R28.64] ;  /* 0x000000241c007981 */ /* 0x000ea2000c1e1900 */
[----:B------:R-:W0:Y:S03]  /*1740*/  LDCU UR4, c[0x0][0x3a4] ;  /* 0x00007480ff0477ac */ /* 0x000e260008000800 */
[----:B------:R-:W3:Y:S04]  /*1750*/  LDG.E R3, desc[UR36][R18.64+0x4] ;  /* 0x0000042412037981 */ /* 0x000ee8000c1e1900 */
[----:B------:R-:W4:Y:S01]  /*1760*/  LDG.E R6, desc[UR36][R16.64+0x4] ;  /* 0x0000042410067981 */ /* 0x000f22000c1e1900 */
[----:B------:R-:W-:Y:S01]  /*1770*/  VIADD R11, R25, 0x1 ;  /* 0x00000001190b7836 */ /* 0x000fe20000000000 */
[----:B------:R-:W-:-:S05]  /*1780*/  MOV R10, R22 ;  /* 0x00000016000a7202 */ /* 0x000fca0000000f00 */
[----:B------:R1:W-:Y:S01]  /*1790*/  STL.64 [R1], R10 ;  /* 0x0000000a01007387 */ /* 0x0003e20000100a00 */
[----:B0-----:R-:W0:Y:S01]  /*17a0*/  I2F.U32.RP R7, UR4 ;  /* 0x0000000400077d06 */ /* 0x001e220008209000 */
[----:B------:R-:W-:-:S07]  /*17b0*/  ISETP.NE.U32.AND P1, PT, RZ, UR4, PT ;  /* 0x00000004ff007c0c */ /* 0x000fce000bf25070 */
        /* <DEDUP_REMOVED lines=9> */
[----:B------:R-:W-:Y:S02]  /*1850*/  IMAD.HI.U32 R0, R5, R9, R4 ;  /* 0x0000000905007227 */ /* 0x000fe400078e0004 */
[----:B------:R1:W0:Y:S01]  /*1860*/  LDC.64 R8, c[0x4][R23] ;  /* 0x0100000017087b82 */ /* 0x0002220000000a00 */
[----:B----4-:R-:W-:Y:S01]  /*1870*/  SHF.R.U32.HI R3, RZ, R6, R3 ;  /* 0x00000006ff037219 */ /* 0x010fe20000011603 */
[----:B------:R-:W-:-:S04]  /*1880*/  IMAD.MOV.U32 R6, RZ, RZ, R26 ;  /* 0x000000ffff067224 */ /* 0x000fc800078e001a */
[----:B------:R-:W-:-:S05]  /*1890*/  IMAD.HI.U32 R0, R0, R3, RZ ;  /* 0x0000000300007227 */ /* 0x000fca00078e00ff */
[----:B------:R-:W-:-:S05]  /*18a0*/  IADD3 R0, PT, PT, -R0, RZ, RZ ;  /* 0x000000ff00007210 */ /* 0x000fca0007ffe1ff */
[----:B------:R-:W-:-:S05]  /*18b0*/  IMAD R0, R0, UR4, R3 ;  /* 0x0000000400007c24 */ /* 0x000fca000f8e0203 */
[----:B------:R-:W-:-:S13]  /*18c0*/  ISETP.GE.U32.AND P0, PT, R0, UR4, PT ;  /* 0x0000000400007c0c */ /* 0x000fda000bf06070 */
[----:B------:R-:W-:-:S05]  /*18d0*/  @P0 VIADD R0, R0, -UR4 ;  /* 0x8000000400000c36 */ /* 0x000fca0008000000 */
[----:B------:R-:W-:-:S13]  /*18e0*/  ISETP.GE.U32.AND P0, PT, R0, UR4, PT ;  /* 0x0000000400007c0c */ /* 0x000fda000bf06070 */
[----:B------:R-:W-:Y:S02]  /*18f0*/  @P0 IADD3 R0, PT, PT, R0, -UR4, RZ ;  /* 0x8000000400000c10 */ /* 0x000fe4000fffe0ff */
[----:B------:R-:W-:Y:S01]  /*1900*/  @!P1 LOP3.LUT R0, RZ, UR4, RZ, 0x33, !PT ;  /* 0x00000004ff009c12 */ /* 0x000fe2000f8e33ff */
[----:B------:R-:W2:Y:S04]  /*1910*/  LDCU.64 UR4, c[0x4][0x8] ;  /* 0x01000100ff0477ac */ /* 0x000ea80008000a00 */
[----:B------:R1:W-:Y:S01]  /*1920*/  STL [R1+0x8], R0 ;  /* 0x0000080001007387 */ /* 0x0003e20000100800 */
[----:B--2---:R-:W-:Y:S01]  /*1930*/  IMAD.U32 R4, RZ, RZ, UR4 ;  /* 0x00000004ff047e24 */ /* 0x004fe2000f8e00ff */
[----:B01----:R-:W-:-:S07]  /*1940*/  MOV R5, UR5 ;  /* 0x0000000500057c02 */ /* 0x003fce0008000f00 */
[----:B------:R-:W-:-:S07]  /*1950*/  LEPC R20, `(.L_x_13) ;  /* 0x000000001014794e */ /* 0x000fce0000000000 */
[----:B------:R-:W-:Y:S05]  /*1960*/  CALL.ABS.NOINC R8 ;  /* 0x0000000008007343 */ /* 0x000fea0003c00000 */
.L_x_13:
        /* <DEDUP_REMOVED lines=36> */
.L_x_14:
[----:B------:R-:W2:Y:S01]  /*1bb0*/  LDG.E R0, desc[UR36][R28.64] ;  /* 0x000000241c007981 */ /* 0x000ea2000c1e1900 */
[----:B------:R-:W0:Y:S03]  /*1bc0*/  LDCU UR4, c[0x0][0x3a4] ;  /* 0x00007480ff0477ac */ /* 0x000e260008000800 */
[----:B------:R-:W3:Y:S04]  /*1bd0*/  LDG.E R18, desc[UR36][R18.64+0xc] ;  /* 0x00000c2412127981 */ /* 0x000ee8000c1e1900 */
[----:B------:R-:W4:Y:S01]  /*1be0*/  LDG.E R16, desc[UR36][R16.64+0xc] ;  /* 0x00000c2410107981 */ /* 0x000f22000c1e1900 */
[----:B------:R-:W-:Y:S01]  /*1bf0*/  VIADD R11, R25, 0x3 ;  /* 0x00000003190b7836 */ /* 0x000fe20000000000 */
[----:B------:R-:W-:Y:S01]  /*1c00*/  MOV R10, R22 ;  /* 0x00000016000a7202 */ /* 0x000fe20000000f00 */
[----:B------:R1:W1:Y:S04]  /*1c10*/  LDC.64 R8, c[0x4][R23] ;  /* 0x0100000017087b82 */ /* 0x0002680000000a00 */
[----:B------:R1:W-:Y:S01]  /*1c20*/  STL.64 [R1], R10 ;  /* 0x0000000a01007387 */ /* 0x0003e20000100a00 */
[----:B0-----:R-:W0:Y:S01]  /*1c30*/  I2F.U32.RP R6, UR4 ;  /* 0x0000000400067d06 */ /* 0x001e220008209000 */
[----:B------:R-:W-:-:S07]  /*1c40*/  ISETP.NE.U32.AND P1, PT, RZ, UR4, PT ;  /* 0x00000004ff007c0c */ /* 0x000fce000bf25070 */
[----:B0-----:R-:W0:Y:S02]  /*1c50*/  MUFU.RCP R6, R6 ;  /* 0x0000000600067308 */ /* 0x001e240000001000 */
[----:B0-----:R-:W-:Y:S02]  /*1c60*/  VIADD R4, R6, 0xffffffe ;  /* 0x0ffffffe06047836 */ /* 0x001fe40000000000 */
[----:B------:R-:W-:-:S04]  /*1c70*/  IMAD.MOV.U32 R6, RZ, RZ, R26 ;  /* 0x000000ffff067224 */ /* 0x000fc800078e001a */
[----:B------:R0:W5:Y:S02]  /*1c80*/  F2I.FTZ.U32.TRUNC.NTZ R5, R4 ;  /* 0x0000000400057305 */ /* 0x000164000021f000 */
[----:B0-----:R-:W-:Y:S01]  /*1c90*/  IMAD.MOV.U32 R4, RZ, RZ, RZ ;  /* 0x000000ffff047224 */ /* 0x001fe200078e00ff */
[----:B-----5:R-:W-:-:S05]  /*1ca0*/  IADD3 R7, PT, PT, RZ, -R5, RZ ;  /* 0x80000005ff077210 */ /* 0x020fca0007ffe0ff */
[----:B------:R-:W-:Y:S02]  /*1cb0*/  IMAD R7, R7, UR4, RZ ;  /* 0x0000000407077c24 */ /* 0x000fe4000f8e02ff */
[----:B--2---:R-:W-:Y:S02]  /*1cc0*/  IMAD R3, R0, R0, RZ ;  /* 0x0000000000037224 */ /* 0x004fe400078e02ff */
[----:B------:R-:W-:Y:S01]  /*1cd0*/  IMAD.HI.U32 R0, R5, R7, R4 ;  /* 0x0000000705007227 */ /* 0x000fe200078e0004 */
[----:B------:R-:W-:Y:S02]  /*1ce0*/  MOV R7, R2 ;  /* 0x0000000200077202 */ /* 0x000fe40000000f00 */
[----:B---3--:R-:W-:-:S04]  /*1cf0*/  LOP3.LUT R3, R3, R18, RZ, 0x3c, !PT ;  /* 0x0000001203037212 */ /* 0x008fc800078e3cff */
[----:B----4-:R-:W-:-:S05]  /*1d00*/  SHF.R.U32.HI R3, RZ, R16, R3 ;  /* 0x00000010ff037219 */ /* 0x010fca0000011603 */
        /* <DEDUP_REMOVED lines=8> */
[----:B------:R-:W0:Y:S04]  /*1d90*/  LDCU.64 UR4, c[0x4][0x8] ;  /* 0x01000100ff0477ac */ /* 0x000e280008000a00 */
[----:B------:R2:W-:Y:S01]  /*1da0*/  STL [R1+0x8], R0 ;  /* 0x0000080001007387 */ /* 0x0005e20000100800 */
[----:B0-----:R-:W-:Y:S01]  /*1db0*/  IMAD.U32 R4, RZ, RZ, UR4 ;  /* 0x00000004ff047e24 */ /* 0x001fe2000f8e00ff */
[----:B-12---:R-:W-:-:S07]  /*1dc0*/  MOV R5, UR5 ;  /* 0x0000000500057c02 */ /* 0x006fce0008000f00 */
[----:B------:R-:W-:-:S07]  /*1dd0*/  LEPC R20, `(.L_x_15) ;  /* 0x000000001014794e */ /* 0x000fce0000000000 */
[----:B------:R-:W-:Y:S05]  /*1de0*/  CALL.ABS.NOINC R8 ;  /* 0x0000000008007343 */ /* 0x000fea0003c00000 */
.L_x_15:
[----:B------:R-:W-:-:S07]  /*1df0*/  VIADD R25, R25, 0x4 ;  /* 0x0000000419197836 */ /* 0x000fce0000000000 */
.L_x_11:
[----:B------:R-:W-:-:S13]  /*1e00*/  ISETP.NE.AND P0, PT, R27, RZ, PT ;  /* 0x000000ff1b00720c */ /* 0x000fda0003f05270 */
[----:B------:R-:W-:Y:S05]  /*1e10*/  @!P0 BRA `(.L_x_0) ;  /* 0x0000000400ec8947 */ /* 0x000fea0003800000 */
[----:B------:R-:W-:-:S13]  /*1e20*/  ISETP.NE.AND P0, PT, R27, 0x1, PT ;  /* 0x000000011b00780c */ /* 0x000fda0003f05270 */
[----:B------:R-:W-:Y:S05]  /*1e30*/  @!P0 BRA `(.L_x_16) ;  /* 0x0000000400348947 */ /* 0x000fea0003800000 */
        /* <DEDUP_REMOVED lines=40> */
.L_x_17:
        /* <DEDUP_REMOVED lines=36> */
.L_x_18:
[----:B------:R-:W-:-:S07]  /*2300*/  VIADD R25, R25, 0x2 ;  /* 0x0000000219197836 */ /* 0x000fce0000000000 */
.L_x_16:
[----:B------:R-:W0:Y:S02]  /*2310*/  LDCU UR4, c[0x0][0x3a0] ;  /* 0x00007400ff0477ac */ /* 0x000e240008000800 */
[----:B0-----:R-:W-:-:S04]  /*2320*/  ULOP3.LUT UR4, UR4, 0x1, URZ, 0xc0, !UPT ;  /* 0x0000000104047892 */ /* 0x001fc8000f8ec0ff */
[----:B------:R-:W-:-:S09]  /*2330*/  UISETP.NE.U32.AND UP0, UPT, UR4, 0x1, UPT ;  /* 0x000000010400788c */ /* 0x000fd2000bf05070 */
[----:B------:R-:W-:Y:S05]  /*2340*/  BRA.U UP0, `(.L_x_0) ;  /* 0x0000000100a07547 */ /* 0x000fea000b800000 */
[----:B------:R-:W0:Y:S01]  /*2350*/  LDC.64 R4, c[0x0][0x390] ;  /* 0x0000e400ff047b82 */ /* 0x000e220000000a00 */
[----:B------:R-:W2:Y:S01]  /*2360*/  LDG.E R28, desc[UR36][R28.64] ;  /* 0x000000241c1c7981 */ /* 0x000ea2000c1e1900 */
[----:B------:R-:W1:Y:S06]  /*2370*/  LDCU UR4, c[0x0][0x3a4] ;  /* 0x00007480ff0477ac */ /* 0x000e6c0008000800 */
[----:B------:R-:W3:Y:S01]  /*2380*/  LDC.64 R6, c[0x0][0x398] ;  /* 0x0000e600ff067b82 */ /* 0x000ee20000000a00 */
[----:B0-----:R-:W-:-:S06]  /*2390*/  IMAD.WIDE.U32 R4, R25, 0x4, R4 ;  /* 0x0000000419047825 */ /* 0x001fcc00078e0004 */
[----:B------:R-:W4:Y:S01]  /*23a0*/  LDG.E R4, desc[UR36][R4.64] ;  /* 0x0000002404047981 */ /* 0x000f22000c1e1900 */
[----:B---3--:R-:W-:-:S06]  /*23b0*/  IMAD.WIDE.U32 R6, R25, 0x4, R6 ;  /* 0x0000000419067825 */ /* 0x008fcc00078e0006 */
[----:B------:R0:W3:Y:S01]  /*23c0*/  LDG.E R6, desc[UR36][R6.64] ;  /* 0x0000002406067981 */ /* 0x0000e2000c1e1900 */
[----:B-1----:R-:W1:Y:S08]  /*23d0*/  I2F.U32.RP R0, UR4 ;  /* 0x0000000400007d06 */ /* 0x002e700008209000 */
[----:B-1----:R-:W1:Y:S02]  /*23e0*/  MUFU.RCP R0, R0 ;  /* 0x0000000000007308 */ /* 0x002e640000001000 */
[----:B-1----:R-:W-:-:S06]  /*23f0*/  IADD3 R8, PT, PT, R0, 0xffffffe, RZ ;  /* 0x0ffffffe00087810 */ /* 0x002fcc0007ffe0ff */
[----:B------:R1:W5:Y:S02]  /*2400*/  F2I.FTZ.U32.TRUNC.NTZ R9, R8 ;  /* 0x0000000800097305 */ /* 0x000364000021f000 */
[----:B-1----:R-:W-:Y:S02]  /*2410*/  HFMA2 R8, -RZ, RZ, 0, 0 ;  /* 0x00000000ff087431 */ /* 0x002fe400000001ff */
[----:B-----5:R-:W-:-:S04]  /*2420*/  IMAD.MOV R11, RZ, RZ, -R9 ;  /* 0x000000ffff0b7224 */ /* 0x020fc800078e0a09 */
[----:B------:R-:W-:Y:S01]  /*2430*/  IMAD R11, R11, UR4, RZ ;  /* 0x000000040b0b7c24 */ /* 0x000fe2000f8e02ff */
[----:B------:R-:W-:Y:S02]  /*2440*/  ISETP.NE.U32.AND P1, PT, RZ, UR4, PT ;  /* 0x00000004ff007c0c */ /* 0x000fe4000bf25070 */
[----:B------:R-:W-:-:S05]  /*2450*/  MOV R23, R25 ;  /* 0x0000001900177202 */ /* 0x000fca0000000f00 */
[----:B------:R1:W-:Y:S01]  /*2460*/  STL.64 [R1], R22 ;  /* 0x0000001601007387 */ /* 0x0003e20000100a00 */
[----:B0-----:R-:W-:Y:S01]  /*2470*/  MOV R7, R2 ;  /* 0x0000000200077202 */ /* 0x001fe20000000f00 */
        /* <DEDUP_REMOVED lines=9> */
[----:B------:R-:W-:Y:S02]  /*2510*/  ISETP.GE.U32.AND P0, PT, R0, UR4, PT ;  /* 0x0000000400007c0c */ /* 0x000fe4000bf06070 */
[----:B------:R-:W-:-:S04]  /*2520*/  MOV R3, 0x0 ;  /* 0x0000000000037802 */ /* 0x000fc80000000f00 */
[----:B------:R1:W0:Y:S07]  /*2530*/  LDC.64 R8, c[0x4][R3] ;  /* 0x0100000003087b82 */ /* 0x00022e0000000a00 */
[----:B------:R-:W-:Y:S01]  /*2540*/  @P0 VIADD R0, R0, -UR4 ;  /* 0x8000000400000c36 */ /* 0x000fe20008000000 */
[----:B------:R-:W-:Y:S01]  /*2550*/  @!P1 LOP3.LUT R0, RZ, UR4, RZ, 0x33, !PT ;  /* 0x00000004ff009c12 */ /* 0x000fe2000f8e33ff */
[----:B------:R-:W2:Y:S04]  /*2560*/  LDCU.64 UR4, c[0x4][0x8] ;  /* 0x01000100ff0477ac */ /* 0x000ea80008000a00 */
[----:B------:R1:W-:Y:S01]  /*2570*/  STL [R1+0x8], R0 ;  /* 0x0000080001007387 */ /* 0x0003e20000100800 */
[----:B------:R-:W-:-:S02]  /*2580*/  IMAD.MOV.U32 R6, RZ, RZ, R26 ;  /* 0x000000ffff067224 */ /* 0x000fc400078e001a */
[----:B--2---:R-:W-:Y:S01]  /*2590*/  IMAD.U32 R4, RZ, RZ, UR4 ;  /* 0x00000004ff047e24 */ /* 0x004fe2000f8e00ff */
[----:B-1----:R-:W-:-:S07]  /*25a0*/  MOV R5, UR5 ;  /* 0x0000000500057c02 */ /* 0x002fce0008000f00 */
[----:B------:R-:W-:-:S07]  /*25b0*/  LEPC R20, `(.L_x_0) ;  /* 0x000000001014794e */ /* 0x000fce0000000000 */
[----:B0-----:R-:W-:Y:S05]  /*25c0*/  CALL.ABS.NOINC R8 ;  /* 0x0000000008007343 */ /* 0x001fea0003c00000 */
.L_x_0:
[----:B------:R-:W-:Y:S05]  /*25d0*/  WARPSYNC.ALL ;  /* 0x0000000000007948 */ /* 0x000fea0003800000 */
[----:B------:R-:W-:Y:S06]  /*25e0*/  BAR.SYNC.DEFER_BLOCKING 0x0 ;  /* 0x0000000000007b1d */ /* 0x000fec0000010000 */
[----:B------:R-:W-:Y:S05]  /*25f0*/  EXIT ;  /* 0x000000000000794d */ /* 0x000fea0003800000 */
.L_x_19:
[----:B------:R-:W-:-:S00]  /*2600*/  BRA `(.L_x_19) ;  /* 0xfffffffc00fc7947 */ /* 0x000fc0000383ffff */
[----:B------:R-:W-:-:S00]  /*2610*/  NOP ;  /* 0x0000000000007918 */ /* 0x000fc00000000000 */
        /* <DEDUP_REMOVED lines=14> */
.L_x_20:


//--------------------- .nv.global.init           --------------------------
	.section	.nv.global.init,"aw",@progbits
.nv.global.init:
	.type		$str,@object
	.size		$str,(.L_0 - $str)
$str:
        /*0000*/ 	.byte	0x61, 0x72, 0x72, 0x5b, 0x25, 0x64, 0x5d, 0x20, 0x68, 0x61, 0x73, 0x68, 0x65, 0x64, 0x20, 0x62
        /*0010*/ 	.byte	0x79, 0x20, 0x66, 0x75, 0x6e, 0x63, 0x20, 0x25, 0x64, 0x20, 0x67, 0x65, 0x74, 0x20, 0x25, 0x75
        /*0020*/ 	.byte	0x0a, 0x00
.L_0:


//--------------------- .nv.shared.reserved.0     --------------------------
	.section	.nv.shared.reserved.0,"aw",@nobits
	.weak		__nv_reservedSMEM_offset_0_alias
	.size		__nv_reservedSMEM_offset_0_alias, 0, 64
	.other		__nv_reservedSMEM_offset_0_alias,@"STO_CUDA_RESERVED_SHARED STV_DEFAULT"
__nv_reservedSMEM_offset_0_alias:
	.zero		0
	.zero		64


//--------------------- .nv.constant0._Z8get_hashPijPjS0_jj --------------------------
	.section	.nv.constant0._Z8get_hashPijPjS0_jj,"a",@progbits
	.sectionflags	@""
	.align	4
.nv.constant0._Z8get_hashPijPjS0_jj:
	.zero		936


//--------------------- SYMBOLS --------------------------

	.type		.nv.reservedSmem.offset0,@object
	.size		.nv.reservedSmem.offset0,0x4
	.type		vprintf,@function
